	.headerflags	@"EF_CUDA_TEXMODE_UNIFIED EF_CUDA_64BIT_ADDRESS EF_CUDA_ACCELERATORS EF_CUDA_SM90 EF_CUDA_VIRTUAL_SM(EF_CUDA_SM90)"
	.elftype	@"ET_EXEC"


//--------------------- .nv.info                  --------------------------
	.section	.nv.info,"",@"SHT_CUDA_INFO"
	.align	4


	//----- nvinfo : EIATTR_REGCOUNT
	.align		4
        /*0000*/ 	.byte	0x04, 0x2f
        /*0002*/ 	.short	(.L_3 - .L_2)
	.align		4
.L_2:
        /*0004*/ 	.word	index@(triton_poi_fused__native_batch_norm_legit_no_training_cat_relu_28)
        /*0008*/ 	.word	0x00000017


	//----- nvinfo : EIATTR_MIN_STACK_SIZE
	.align		4
.L_3:
        /*000c*/ 	.byte	0x04, 0x12
        /*000e*/ 	.short	(.L_5 - .L_4)
	.align		4
.L_4:
        /*0010*/ 	.word	index@(triton_poi_fused__native_batch_norm_legit_no_training_cat_relu_28)
        /*0014*/ 	.word	0x00000000


	//----- nvinfo : EIATTR_FRAME_SIZE
	.align		4
.L_5:
        /*0018*/ 	.byte	0x04, 0x11
        /*001a*/ 	.short	(.L_7 - .L_6)
	.align		4
.L_6:
        /*001c*/ 	.word	index@(triton_poi_fused__native_batch_norm_legit_no_training_cat_relu_28)
        /*0020*/ 	.word	0x00000000


	//----- nvinfo : EIATTR_MIN_STACK_SIZE
	.align		4
.L_7:
        /*0024*/ 	.byte	0x04, 0x12
        /*0026*/ 	.short	(.L_9 - .L_8)
	.align		4
.L_8:
        /*0028*/ 	.word	index@(triton_poi_fused__native_batch_norm_legit_no_training_cat_relu_28)
        /*002c*/ 	.word	0x00000000
.L_9:


//--------------------- .nv.info.triton_poi_fused__native_batch_norm_legit_no_training_cat_relu_28 --------------------------
	.section	.nv.info.triton_poi_fused__native_batch_norm_legit_no_training_cat_relu_28,"",@"SHT_CUDA_INFO"
	.sectionflags	@""
	.align	4


	//----- nvinfo : EIATTR_CUDA_API_VERSION
	.align		4
        /*0000*/ 	.byte	0x04, 0x37
        /*0002*/ 	.short	(.L_11 - .L_10)
.L_10:
        /*0004*/ 	.word	0x0000007c


	//----- nvinfo : EIATTR_KPARAM_INFO
	.align		4
.L_11:
        /*0008*/ 	.byte	0x04, 0x17
        /*000a*/ 	.short	(.L_13 - .L_12)
.L_12:
        /*000c*/ 	.word	0x00000000
        /*0010*/ 	.short	0x0008
        /*0012*/ 	.short	0x0040
        /*0014*/ 	.byte	0x00, 0xf0, 0x11, 0x00


	//----- nvinfo : EIATTR_KPARAM_INFO
	.align		4
.L_13:
        /*0018*/ 	.byte	0x04, 0x17
        /*001a*/ 	.short	(.L_15 - .L_14)
.L_14:
        /*001c*/ 	.word	0x00000000
        /*0020*/ 	.short	0x0007
        /*0022*/ 	.short	0x0038
        /*0024*/ 	.byte	0x00, 0xf4, 0x21, 0x00


	//----- nvinfo : EIATTR_KPARAM_INFO
	.align		4
.L_15:
        /*0028*/ 	.byte	0x04, 0x17
        /*002a*/ 	.short	(.L_17 - .L_16)
.L_16:
        /*002c*/ 	.word	0x00000000
        /*0030*/ 	.short	0x0006
        /*0032*/ 	.short	0x0030
        /*0034*/ 	.byte	0x00, 0xf4, 0x21, 0x00


	//----- nvinfo : EIATTR_KPARAM_INFO
	.align		4
.L_17:
        /*0038*/ 	.byte	0x04, 0x17
        /*003a*/ 	.short	(.L_19 - .L_18)
.L_18:
        /*003c*/ 	.word	0x00000000
        /*0040*/ 	.short	0x0005
        /*0042*/ 	.short	0x0028
        /*0044*/ 	.byte	0x00, 0xf4, 0x21, 0x00


	//----- nvinfo : EIATTR_KPARAM_INFO
	.align		4
.L_19:
        /*0048*/ 	.byte	0x04, 0x17
        /*004a*/ 	.short	(.L_21 - .L_20)
.L_20:
        /*004c*/ 	.word	0x00000000
        /*0050*/ 	.short	0x0004
        /*0052*/ 	.short	0x0020
        /*0054*/ 	.byte	0x00, 0xf4, 0x21, 0x00


	//----- nvinfo : EIATTR_KPARAM_INFO
	.align		4
.L_21:
        /*0058*/ 	.byte	0x04, 0x17
        /*005a*/ 	.short	(.L_23 - .L_22)
.L_22:
        /*005c*/ 	.word	0x00000000
        /*0060*/ 	.short	0x0003
        /*0062*/ 	.short	0x0018
        /*0064*/ 	.byte	0x00, 0xf4, 0x21, 0x00


	//----- nvinfo : EIATTR_KPARAM_INFO
	.align		4
.L_23:
        /*0068*/ 	.byte	0x04, 0x17
        /*006a*/ 	.short	(.L_25 - .L_24)
.L_24:
        /*006c*/ 	.word	0x00000000
        /*0070*/ 	.short	0x0002
        /*0072*/ 	.short	0x0010
        /*0074*/ 	.byte	0x00, 0xf4, 0x21, 0x00


	//----- nvinfo : EIATTR_KPARAM_INFO
	.align		4
.L_25:
        /*0078*/ 	.byte	0x04, 0x17
        /*007a*/ 	.short	(.L_27 - .L_26)
.L_26:
        /*007c*/ 	.word	0x00000000
        /*0080*/ 	.short	0x0001
        /*0082*/ 	.short	0x0008
        /*0084*/ 	.byte	0x00, 0xf4, 0x21, 0x00


	//----- nvinfo : EIATTR_KPARAM_INFO
	.align		4
.L_27:
        /*0088*/ 	.byte	0x04, 0x17
        /*008a*/ 	.short	(.L_29 - .L_28)
.L_28:
        /*008c*/ 	.word	0x00000000
        /*0090*/ 	.short	0x0000
        /*0092*/ 	.short	0x0000
        /*0094*/ 	.byte	0x00, 0xf4, 0x21, 0x00


	//----- nvinfo : EIATTR_SPARSE_MMA_MASK
	.align		4
.L_29:
        /*0098*/ 	.byte	0x03, 0x50
        /*009a*/ 	.short	0x0000


	//----- nvinfo : EIATTR_MAXREG_COUNT
	.align		4
        /*009c*/ 	.byte	0x03, 0x1b
        /*009e*/ 	.short	0x00ff


	//----- nvinfo : EIATTR_EXIT_INSTR_OFFSETS
	.align		4
        /*00a0*/ 	.byte	0x04, 0x1c
        /*00a2*/ 	.short	(.L_31 - .L_30)


	//   ....[0]....
.L_30:
        /*00a4*/ 	.word	0x00000510


	//   ....[1]....
        /*00a8*/ 	.word	0x00000530


	//----- nvinfo : EIATTR_REQNTID
	.align		4
.L_31:
        /*00ac*/ 	.byte	0x04, 0x10
        /*00ae*/ 	.short	(.L_33 - .L_32)
.L_32:
        /*00b0*/ 	.word	0x00000080
        /*00b4*/ 	.word	0x00000001
        /*00b8*/ 	.word	0x00000001


	//----- nvinfo : EIATTR_CBANK_PARAM_SIZE
	.align		4
.L_33:
        /*00bc*/ 	.byte	0x03, 0x19
        /*00be*/ 	.short	0x0044


	//----- nvinfo : EIATTR_PARAM_CBANK
	.align		4
        /*00c0*/ 	.byte	0x04, 0x0a
        /*00c2*/ 	.short	(.L_35 - .L_34)
	.align		4
.L_34:
        /*00c4*/ 	.word	index@(.nv.constant0.triton_poi_fused__native_batch_norm_legit_no_training_cat_relu_28)
        /*00c8*/ 	.short	0x0210
        /*00ca*/ 	.short	0x0044


	//----- nvinfo : EIATTR_SW_WAR
	.align		4
.L_35:
        /*00cc*/ 	.byte	0x04, 0x36
        /*00ce*/ 	.short	(.L_37 - .L_36)
.L_36:
        /*00d0*/ 	.word	0x00000008
.L_37:


//--------------------- .nv.callgraph             --------------------------
	.section	.nv.callgraph,"",@"SHT_CUDA_CALLGRAPH"
	.align	4
	.sectionentsize	8
	.align		4
        /*0000*/ 	.word	0x00000000
	.align		4
        /*0004*/ 	.word	0xffffffff
	.align		4
        /*0008*/ 	.word	0x00000000
	.align		4
        /*000c*/ 	.word	0xfffffffe
	.align		4
        /*0010*/ 	.word	0x00000000
	.align		4
        /*0014*/ 	.word	0xfffffffd
	.align		4
        /*0018*/ 	.word	0x00000000
	.align		4
        /*001c*/ 	.word	0xfffffffc


//--------------------- .nv.constant4             --------------------------
	.section	.nv.constant4,"a",@progbits
	.align	8
	.align		8
.nv.constant4:
        /*0000*/ 	.dword	_$_str
	.align		8
        /*0008*/ 	.dword	_$_str_$_2


//--------------------- .text.triton_poi_fused__native_batch_norm_legit_no_training_cat_relu_28 --------------------------
	.section	.text.triton_poi_fused__native_batch_norm_legit_no_training_cat_relu_28,"ax",@progbits
	.align	128
        .global         triton_poi_fused__native_batch_norm_legit_no_training_cat_relu_28
        .type           triton_poi_fused__native_batch_norm_legit_no_training_cat_relu_28,@function
        .size           triton_poi_fused__native_batch_norm_legit_no_training_cat_relu_28,(.L_x_1 - triton_poi_fused__native_batch_norm_legit_no_training_cat_relu_28)
        .other          triton_poi_fused__native_batch_norm_legit_no_training_cat_relu_28,@"STO_CUDA_ENTRY STV_DEFAULT"
triton_poi_fused__native_batch_norm_legit_no_training_cat_relu_28:
.text.triton_poi_fused__native_batch_norm_legit_no_training_cat_relu_28:
[----:B------:R-:W0:Y:S01]  /*0000*/  LDC R1, c[0x0][0x28] ;  /* 0x00000a00ff017b82 */ /* 0x000e220000000800 */
[----:B------:R-:W1:Y:S07]  /*0010*/  S2R R2, SR_TID.X ;  /* 0x0000000000027919 */ /* 0x000e6e0000002100 */
[----:B------:R-:W2:Y:S01]  /*0020*/  LDC.64 R14, c[0x0][0x228] ;  /* 0x00008a00ff0e7b82 */ /* 0x000ea20000000a00 */
[----:B------:R-:W-:Y:S01]  /*0030*/  IMAD.MOV.U32 R4, RZ, RZ, RZ ;  /* 0x000000ffff047224 */ /* 0x000fe200078e00ff */
[----:B------:R-:W-:Y:S01]  /*0040*/  ULDC.64 UR4, c[0x0][0x208] ;  /* 0x0000820000047ab9 */ /* 0x000fe20000000a00 */
[----:B------:R-:W3:Y:S01]  /*0050*/  S2R R3, SR_CTAID.X ;  /* 0x0000000000037919 */ /* 0x000ee20000002500 */
[----:B------:R-:W-:-:S04]  /*0060*/  ULDC.64 UR6, c[0x0][0x218] ;  /* 0x0000860000067ab9 */ /* 0x000fc80000000a00 */
[----:B------:R-:W4:Y:S08]  /*0070*/  LDC.64 R12, c[0x0][0x210] ;  /* 0x00008400ff0c7b82 */ /* 0x000f300000000a00 */
[----:B------:R-:W5:Y:S08]  /*0080*/  LDC.64 R10, c[0x0][0x220] ;  /* 0x00008800ff0a7b82 */ /* 0x000f700000000a00 */
[----:B------:R-:W4:Y:S01]  /*0090*/  LDC.64 R8, c[0x0][0x230] ;  /* 0x00008c00ff087b82 */ /* 0x000f220000000a00 */
[----:B-1----:R-:W-:-:S05]  /*00a0*/  LOP3.LUT R2, R2, 0x7f, RZ, 0xc0, !PT ;  /* 0x0000007f02027812 */ /* 0x002fca00078ec0ff */
[----:B---3--:R-:W-:-:S05]  /*00b0*/  IMAD R3, R3, 0x80, R2 ;  /* 0x0000008003037824 */ /* 0x008fca00078e0202 */
[----:B------:R-:W-:Y:S02]  /*00c0*/  SHF.R.S32.HI R2, RZ, 0x1f, R3 ;  /* 0x0000001fff027819 */ /* 0x000fe40000011403 */
[----:B------:R-:W-:Y:S02]  /*00d0*/  ISETP.GE.AND P0, PT, R3, 0x2380, PT ;  /* 0x000023800300780c */ /* 0x000fe40003f06270 */
[----:B------:R-:W-:-:S04]  /*00e0*/  LEA.HI R6, R2, R3, RZ, 0x4 ;  /* 0x0000000302067211 */ /* 0x000fc800078f20ff */
[----:B------:R-:W-:-:S05]  /*00f0*/  SHF.R.S32.HI R5, RZ, 0x4, R6 ;  /* 0x00000004ff057819 */ /* 0x000fca0000011406 */
[----:B------:R-:W-:-:S05]  /*0100*/  IMAD.HI R0, R5, -0x193d4bb7, R4 ;  /* 0xe6c2b44905007827 */ /* 0x000fca00078e0204 */
[----:B------:R-:W-:-:S04]  /*0110*/  SHF.R.U32.HI R7, RZ, 0x1f, R0 ;  /* 0x0000001fff077819 */ /* 0x000fc80000011600 */
[----:B------:R-:W-:Y:S01]  /*0120*/  LEA.HI.SX32 R7, R0, R7, 0x19 ;  /* 0x0000000700077211 */ /* 0x000fe200078fcaff */
[----:B------:R-:W-:-:S04]  /*0130*/  IMAD.MOV.U32 R0, RZ, RZ, RZ ;  /* 0x000000ffff007224 */ /* 0x000fc800078e00ff */
[----:B------:R-:W-:-:S04]  /*0140*/  IMAD R7, R7, -0x8e, R5 ;  /* 0xffffff7207077824 */ /* 0x000fc800078e0205 */
[----:B--2---:R-:W-:Y:S01]  /*0150*/  IMAD.WIDE R14, R7, 0x4, R14 ;  /* 0x00000004070e7825 */ /* 0x004fe200078e020e */
[----:B------:R-:W-:-:S04]  /*0160*/  HFMA2.MMA R2, -RZ, RZ, 0, 0 ;  /* 0x00000000ff027435 */ /* 0x000fc800000001ff */
[----:B------:R1:W2:Y:S01]  /*0170*/  @!P0 LDG.E.EL R0, desc[UR4][R14.64] ;  /* 0x000000040e008981 */ /* 0x0002a2000c2e1900 */
[C---:B------:R-:W-:Y:S02]  /*0180*/  ISETP.GE.AND P1, PT, R7.reuse, 0x82, PT ;  /* 0x000000820700780c */ /* 0x040fe40003f26270 */
[----:B------:R-:W-:Y:S02]  /*0190*/  ISETP.GT.AND P3, PT, R7, 0x81, !P0 ;  /* 0x000000810700780c */ /* 0x000fe40004764270 */
[C---:B------:R-:W-:Y:S01]  /*01a0*/  ISETP.LT.AND P2, PT, R3.reuse, 0x2380, !P1 ;  /* 0x000023800300780c */ /* 0x040fe20004f41270 */
[----:B------:R-:W-:-:S04]  /*01b0*/  IMAD.HI R2, R3, -0x193d4bb7, R2 ;  /* 0xe6c2b44903027827 */ /* 0x000fc800078e0202 */
[----:B-1----:R-:W-:Y:S01]  /*01c0*/  IMAD.SHL.U32 R15, R7, 0x10, RZ ;  /* 0x00000010070f7824 */ /* 0x002fe200078e00ff */
[----:B------:R-:W-:-:S04]  /*01d0*/  SHF.R.U32.HI R5, RZ, 0x1f, R2 ;  /* 0x0000001fff057819 */ /* 0x000fc80000011602 */
[----:B------:R-:W-:Y:S02]  /*01e0*/  LEA.HI.SX32 R17, R2, R5, 0x15 ;  /* 0x0000000502117211 */ /* 0x000fe400078faaff */
[----:B------:R-:W-:Y:S01]  /*01f0*/  LOP3.LUT R2, R6, 0xfffffff0, RZ, 0xc0, !PT ;  /* 0xfffffff006027812 */ /* 0x000fe200078ec0ff */
[----:B------:R-:W1:Y:S02]  /*0200*/  LDC.64 R4, c[0x0][0x238] ;  /* 0x00008e00ff047b82 */ /* 0x000e640000000a00 */
[----:B------:R-:W-:Y:S02]  /*0210*/  IMAD R14, R17, 0xc0, RZ ;  /* 0x000000c0110e7824 */ /* 0x000fe400078e02ff */
[----:B------:R-:W-:Y:S02]  /*0220*/  IMAD.IADD R2, R3, 0x1, -R2 ;  /* 0x0000000103027824 */ /* 0x000fe400078e0a02 */
[----:B------:R-:W-:-:S03]  /*0230*/  IMAD R6, R17, -0x8e0, R3 ;  /* 0xfffff72011067824 */ /* 0x000fc600078e0203 */
[----:B------:R-:W-:Y:S01]  /*0240*/  SHF.R.S32.HI R16, RZ, 0x1f, R2 ;  /* 0x0000001fff107819 */ /* 0x000fe20000011402 */
[----:B------:R-:W-:Y:S01]  /*0250*/  IMAD R17, R17, 0x820, R6 ;  /* 0x0000082011117824 */ /* 0x000fe200078e0206 */
[--C-:B------:R-:W-:Y:S02]  /*0260*/  IADD3 R2, P4, P5, R15, R2, R14.reuse ;  /* 0x000000020f027210 */ /* 0x100fe40007d9e00e */
[----:B------:R-:W-:Y:S02]  /*0270*/  SHF.R.S32.HI R14, RZ, 0x1f, R14 ;  /* 0x0000001fff0e7819 */ /* 0x000fe4000001140e */
[----:B------:R-:W-:Y:S02]  /*0280*/  SHF.R.S32.HI R15, RZ, 0x1f, R15 ;  /* 0x0000001fff0f7819 */ /* 0x000fe4000001140f */
[----:B------:R-:W-:Y:S02]  /*0290*/  MOV R6, RZ ;  /* 0x000000ff00067202 */ /* 0x000fe40000000f00 */
[----:B------:R-:W-:Y:S01]  /*02a0*/  IADD3.X R15, R15, R16, R14, P4, P5 ;  /* 0x000000100f0f7210 */ /* 0x000fe200027ea40e */
[----:B----4-:R-:W-:Y:S01]  /*02b0*/  IMAD.WIDE R16, R17, 0x4, R12 ;  /* 0x0000000411107825 */ /* 0x010fe200078e020c */
[----:B------:R-:W-:-:S04]  /*02c0*/  LEA R18, P4, R2, UR6, 0x2 ;  /* 0x0000000602127c11 */ /* 0x000fc8000f8810ff */
[----:B------:R-:W-:Y:S01]  /*02d0*/  LEA.HI.X R19, R2, UR7, R15, 0x2, P4 ;  /* 0x0000000702137c11 */ /* 0x000fe2000a0f140f */
[----:B------:R-:W-:Y:S01]  /*02e0*/  IMAD.MOV.U32 R2, RZ, RZ, RZ ;  /* 0x000000ffff027224 */ /* 0x000fe200078e00ff */
[----:B------:R-:W3:Y:S01]  /*02f0*/  @P2 LDG.E R6, desc[UR4][R16.64] ;  /* 0x0000000410062981 */ /* 0x000ee2000c1e1900 */
[----:B------:R-:W-:Y:S02]  /*0300*/  IMAD.MOV.U32 R12, RZ, RZ, RZ ;  /* 0x000000ffff0c7224 */ /* 0x000fe400078e00ff */
[C---:B-----5:R-:W-:Y:S02]  /*0310*/  IMAD.WIDE R10, R7.reuse, 0x4, R10 ;  /* 0x00000004070a7825 */ /* 0x060fe400078e020a */
[----:B------:R-:W4:Y:S02]  /*0320*/  @P3 LDG.E R2, desc[UR4][R18.64+-0x2080] ;  /* 0xffdf800412023981 */ /* 0x000f24000c1e1900 */
[C---:B0-----:R-:W-:Y:S02]  /*0330*/  IMAD.WIDE R14, R7.reuse, 0x4, R8 ;  /* 0x00000004070e7825 */ /* 0x041fe400078e0208 */
[----:B------:R0:W5:Y:S01]  /*0340*/  @!P0 LDG.E.EL R12, desc[UR4][R10.64] ;  /* 0x000000040a0c8981 */ /* 0x000162000c2e1900 */
[----:B------:R-:W0:Y:S01]  /*0350*/  LDC.64 R8, c[0x0][0x240] ;  /* 0x00009000ff087b82 */ /* 0x000e220000000a00 */
[----:B-1----:R-:W-:Y:S01]  /*0360*/  IMAD.WIDE R4, R7, 0x4, R4 ;  /* 0x0000000407047825 */ /* 0x002fe200078e0204 */
[----:B------:R-:W-:-:S03]  /*0370*/  HFMA2.MMA R7, -RZ, RZ, 0, 0 ;  /* 0x00000000ff077435 */ /* 0x000fc600000001ff */
[----:B------:R-:W-:-:S06]  /*0380*/  IMAD.MOV.U32 R20, RZ, RZ, RZ ;  /* 0x000000ffff147224 */ /* 0x000fcc00078e00ff */
[----:B------:R1:W5:Y:S04]  /*0390*/  @!P0 LDG.E.EL R20, desc[UR4][R4.64] ;  /* 0x0000000404148981 */ /* 0x000368000c2e1900 */
[----:B------:R0:W5:Y:S02]  /*03a0*/  @!P0 LDG.E.EL R7, desc[UR4][R14.64] ;  /* 0x000000040e078981 */ /* 0x000164000c2e1900 */
[----:B0-----:R-:W-:Y:S01]  /*03b0*/  MOV R10, 0x3e800000 ;  /* 0x3e800000000a7802 */ /* 0x001fe20000000f00 */
[----:B-1----:R-:W0:Y:S01]  /*03c0*/  LDC.64 R4, c[0x0][0x248] ;  /* 0x00009200ff047b82 */ /* 0x002e220000000a00 */
[----:B------:R-:W-:-:S04]  /*03d0*/  IMAD.WIDE R8, R3, 0x4, R8 ;  /* 0x0000000403087825 */ /* 0x000fc800078e0208 */
[----:B0-----:R-:W-:-:S04]  /*03e0*/  IMAD.WIDE R4, R3, 0x4, R4 ;  /* 0x0000000403047825 */ /* 0x001fc800078e0204 */
[----:B--2---:R-:W-:-:S04]  /*03f0*/  FADD R0, R0, 9.9999997473787516356e-06 ;  /* 0x3727c5ac00007421 */ /* 0x004fc80000000000 */
[----:B------:R-:W0:Y:S02]  /*0400*/  MUFU.SQRT R13, R0 ;  /* 0x00000000000d7308 */ /* 0x000e240000002000 */
[C---:B0-----:R-:W-:Y:S02]  /*0410*/  FSETP.GT.AND P4, PT, R13.reuse, 8.50705917302346158658e+37, PT ;  /* 0x7e8000000d00780b */ /* 0x041fe40003f84000 */
[----:B------:R-:W-:-:S11]  /*0420*/  FSETP.GEU.AND P5, PT, R13, 1.175494350822287508e-38, PT ;  /* 0x008000000d00780b */ /* 0x000fd60003fae000 */
[----:B------:R-:W-:-:S04]  /*0430*/  @P4 FMUL R13, R13, 0.25 ;  /* 0x3e8000000d0d4820 */ /* 0x000fc80000400000 */
[----:B------:R-:W-:-:S06]  /*0440*/  @!P5 FMUL R13, R13, 16777216 ;  /* 0x4b8000000d0dd820 */ /* 0x000fcc0000400000 */
[----:B------:R-:W0:Y:S01]  /*0450*/  MUFU.RCP R13, R13 ;  /* 0x0000000d000d7308 */ /* 0x000e220000001000 */
[----:B---3--:R-:W-:Y:S02]  /*0460*/  SEL R11, R6, RZ, P2 ;  /* 0x000000ff060b7207 */ /* 0x008fe40001000000 */
[----:B------:R-:W-:Y:S02]  /*0470*/  FSEL R6, R10, 1, P4 ;  /* 0x3f8000000a067808 */ /* 0x000fe40002000000 */
[----:B----4-:R-:W-:-:S03]  /*0480*/  @P1 SEL R11, R2, RZ, P3 ;  /* 0x000000ff020b1207 */ /* 0x010fc60001800000 */
[----:B------:R-:W-:Y:S02]  /*0490*/  @!P5 FMUL R6, R6, 16777216 ;  /* 0x4b8000000606d820 */ /* 0x000fe40000400000 */
[----:B-----5:R-:W-:Y:S02]  /*04a0*/  FADD R12, R11, -R12 ;  /* 0x8000000c0b0c7221 */ /* 0x020fe40000000000 */
[----:B0-----:R-:W-:-:S04]  /*04b0*/  FMUL R15, R13, R6 ;  /* 0x000000060d0f7220 */ /* 0x001fc80000400000 */
[----:B------:R-:W-:Y:S01]  /*04c0*/  FMUL R15, R12, R15 ;  /* 0x0000000f0c0f7220 */ /* 0x000fe20000400000 */
[----:B------:R0:W-:Y:S03]  /*04d0*/  @!P0 STG.E desc[UR4][R8.64], R11 ;  /* 0x0000000b08008986 */ /* 0x0001e6000c101904 */
[----:B------:R-:W-:-:S05]  /*04e0*/  FFMA R7, R15, R7, R20 ;  /* 0x000000070f077223 */ /* 0x000fca0000000014 */
[----:B------:R-:W-:-:S04]  /*04f0*/  FSETP.GEU.AND P1, PT, R7, RZ, PT ;  /* 0x000000ff0700720b */ /* 0x000fc80003f2e000 */
[----:B------:R-:W-:Y:S01]  /*0500*/  FSEL R7, R7, RZ, P1 ;  /* 0x000000ff07077208 */ /* 0x000fe20000800000 */
[----:B0-----:R-:W-:Y:S08]  /*0510*/  @P0 EXIT ;  /* 0x000000000000094d */ /* 0x001ff00003800000 */
[----:B------:R-:W-:Y:S01]  /*0520*/  STG.E desc[UR4][R4.64], R7 ;  /* 0x0000000704007986 */ /* 0x000fe2000c101904 */
[----:B------:R-:W-:Y:S05]  /*0530*/  EXIT ;  /* 0x000000000000794d */ /* 0x000fea0003800000 */
.L_x_0:
[----:B------:R-:W-:-:S00]  /*0540*/  BRA `(.L_x_0) ;  /* 0xfffffffc00fc7947 */ /* 0x000fc0000383ffff */
[----:B------:R-:W-:-:S00]  /*0550*/  NOP ;  /* 0x0000000000007918 */ /* 0x000fc00000000000 */
        /* <DEDUP_REMOVED lines=10> */
.L_x_1:


//--------------------- .nv.global.init           --------------------------
	.section	.nv.global.init,"aw",@progbits
.nv.global.init:
	.type		_$_str,@object
	.size		_$_str,(_$_str_$_2 - _$_str)
_$_str:
        /*0000*/ 	.byte	0x5f, 0x5f, 0x43, 0x55, 0x44, 0x41, 0x5f, 0x46, 0x54, 0x5a, 0x00
	.type		_$_str_$_2,@object
	.size		_$_str_$_2,(.L_1 - _$_str_$_2)
_$_str_$_2:
        /*000b*/ 	.byte	0x5f, 0x5f, 0x43, 0x55, 0x44, 0x41, 0x5f, 0x50, 0x52, 0x45, 0x43, 0x5f, 0x53, 0x51, 0x52, 0x54
        /*001b*/ 	.byte	0x00
.L_1:


//--------------------- .nv.constant0.triton_poi_fused__native_batch_norm_legit_no_training_cat_relu_28 --------------------------
	.section	.nv.constant0.triton_poi_fused__native_batch_norm_legit_no_training_cat_relu_28,"a",@progbits
	.sectionflags	@""
	.align	4
.nv.constant0.triton_poi_fused__native_batch_norm_legit_no_training_cat_relu_28:
	.zero		596
